//
// Generated by NVIDIA NVVM Compiler
//
// Compiler Build ID: CL-36424714
// Cuda compilation tools, release 13.0, V13.0.88
// Based on NVVM 20.0.0
//

.version 9.0
.target sm_100
.address_size 64

	// .globl	_Z21generateMandelbrotSetPi

.visible .entry _Z21generateMandelbrotSetPi(
	.param .u64 .ptr .align 1 _Z21generateMandelbrotSetPi_param_0
)
{
	.reg .pred 	%p<18>;
	.reg .b32 	%r<34>;
	.reg .b32 	%f<119>;
	.reg .b64 	%rd<5>;
	.reg .b64 	%fd<8>;

	ld.param.u64 	%rd1, [_Z21generateMandelbrotSetPi_param_0];
	mov.u32 	%r22, %ctaid.x;
	mov.u32 	%r23, %ntid.x;
	mov.u32 	%r24, %tid.x;
	mad.lo.s32 	%r1, %r22, %r23, %r24;
	mov.u32 	%r25, %ctaid.y;
	mov.u32 	%r26, %ntid.y;
	mov.u32 	%r27, %tid.y;
	mad.lo.s32 	%r2, %r25, %r26, %r27;
	cvt.rn.f64.s32 	%fd1, %r1;
	add.f64 	%fd2, %fd1, 0dC0B0000000000000;
	mul.f64 	%fd3, %fd2, 0d4010000000000000;
	mul.f64 	%fd4, %fd3, 0d3F20000000000000;
	cvt.rn.f32.f64 	%f1, %fd4;
	add.s32 	%r28, %r2, -4096;
	cvt.rn.f64.s32 	%fd5, %r28;
	mul.f64 	%fd6, %fd5, 0d4010000000000000;
	mul.f64 	%fd7, %fd6, 0d3F20000000000000;
	cvt.rn.f32.f64 	%f2, %fd7;
	mov.b32 	%r3, 0;
	mov.f32 	%f117, %f2;
	mov.f32 	%f118, %f1;
$L__BB0_1:
	mul.f32 	%f5, %f118, %f118;
	mul.f32 	%f6, %f117, %f117;
	add.f32 	%f69, %f5, %f6;
	setp.gt.f32 	%p1, %f69, 0f40800000;
	mov.u32 	%r33, %r3;
	@%p1 bra 	$L__BB0_33;
	add.f32 	%f70, %f118, %f118;
	fma.rn.f32 	%f7, %f70, %f117, %f2;
	sub.f32 	%f71, %f5, %f6;
	add.f32 	%f8, %f71, %f1;
	mul.f32 	%f9, %f8, %f8;
	mul.f32 	%f10, %f7, %f7;
	add.f32 	%f72, %f9, %f10;
	setp.gt.f32 	%p2, %f72, 0f40800000;
	@%p2 bra 	$L__BB0_32;
	add.f32 	%f73, %f8, %f8;
	fma.rn.f32 	%f11, %f73, %f7, %f2;
	sub.f32 	%f74, %f9, %f10;
	add.f32 	%f12, %f74, %f1;
	mul.f32 	%f13, %f12, %f12;
	mul.f32 	%f14, %f11, %f11;
	add.f32 	%f75, %f13, %f14;
	setp.gt.f32 	%p3, %f75, 0f40800000;
	@%p3 bra 	$L__BB0_31;
	add.f32 	%f76, %f12, %f12;
	fma.rn.f32 	%f15, %f76, %f11, %f2;
	sub.f32 	%f77, %f13, %f14;
	add.f32 	%f16, %f77, %f1;
	mul.f32 	%f17, %f16, %f16;
	mul.f32 	%f18, %f15, %f15;
	add.f32 	%f78, %f17, %f18;
	setp.gt.f32 	%p4, %f78, 0f40800000;
	@%p4 bra 	$L__BB0_30;
	add.f32 	%f79, %f16, %f16;
	fma.rn.f32 	%f19, %f79, %f15, %f2;
	sub.f32 	%f80, %f17, %f18;
	add.f32 	%f20, %f80, %f1;
	mul.f32 	%f21, %f20, %f20;
	mul.f32 	%f22, %f19, %f19;
	add.f32 	%f81, %f21, %f22;
	setp.gt.f32 	%p5, %f81, 0f40800000;
	@%p5 bra 	$L__BB0_29;
	add.f32 	%f82, %f20, %f20;
	fma.rn.f32 	%f23, %f82, %f19, %f2;
	sub.f32 	%f83, %f21, %f22;
	add.f32 	%f24, %f83, %f1;
	mul.f32 	%f25, %f24, %f24;
	mul.f32 	%f26, %f23, %f23;
	add.f32 	%f84, %f25, %f26;
	setp.gt.f32 	%p6, %f84, 0f40800000;
	@%p6 bra 	$L__BB0_28;
	add.f32 	%f85, %f24, %f24;
	fma.rn.f32 	%f27, %f85, %f23, %f2;
	sub.f32 	%f86, %f25, %f26;
	add.f32 	%f28, %f86, %f1;
	mul.f32 	%f29, %f28, %f28;
	mul.f32 	%f30, %f27, %f27;
	add.f32 	%f87, %f29, %f30;
	setp.gt.f32 	%p7, %f87, 0f40800000;
	@%p7 bra 	$L__BB0_27;
	add.f32 	%f88, %f28, %f28;
	fma.rn.f32 	%f31, %f88, %f27, %f2;
	sub.f32 	%f89, %f29, %f30;
	add.f32 	%f32, %f89, %f1;
	mul.f32 	%f33, %f32, %f32;
	mul.f32 	%f34, %f31, %f31;
	add.f32 	%f90, %f33, %f34;
	setp.gt.f32 	%p8, %f90, 0f40800000;
	@%p8 bra 	$L__BB0_26;
	add.f32 	%f91, %f32, %f32;
	fma.rn.f32 	%f35, %f91, %f31, %f2;
	sub.f32 	%f92, %f33, %f34;
	add.f32 	%f36, %f92, %f1;
	mul.f32 	%f37, %f36, %f36;
	mul.f32 	%f38, %f35, %f35;
	add.f32 	%f93, %f37, %f38;
	setp.gt.f32 	%p9, %f93, 0f40800000;
	@%p9 bra 	$L__BB0_25;
	add.f32 	%f94, %f36, %f36;
	fma.rn.f32 	%f39, %f94, %f35, %f2;
	sub.f32 	%f95, %f37, %f38;
	add.f32 	%f40, %f95, %f1;
	mul.f32 	%f41, %f40, %f40;
	mul.f32 	%f42, %f39, %f39;
	add.f32 	%f96, %f41, %f42;
	setp.gt.f32 	%p10, %f96, 0f40800000;
	@%p10 bra 	$L__BB0_24;
	add.f32 	%f97, %f40, %f40;
	fma.rn.f32 	%f43, %f97, %f39, %f2;
	sub.f32 	%f98, %f41, %f42;
	add.f32 	%f44, %f98, %f1;
	mul.f32 	%f45, %f44, %f44;
	mul.f32 	%f46, %f43, %f43;
	add.f32 	%f99, %f45, %f46;
	setp.gt.f32 	%p11, %f99, 0f40800000;
	@%p11 bra 	$L__BB0_23;
	add.f32 	%f100, %f44, %f44;
	fma.rn.f32 	%f47, %f100, %f43, %f2;
	sub.f32 	%f101, %f45, %f46;
	add.f32 	%f48, %f101, %f1;
	mul.f32 	%f49, %f48, %f48;
	mul.f32 	%f50, %f47, %f47;
	add.f32 	%f102, %f49, %f50;
	setp.gt.f32 	%p12, %f102, 0f40800000;
	@%p12 bra 	$L__BB0_22;
	add.f32 	%f103, %f48, %f48;
	fma.rn.f32 	%f51, %f103, %f47, %f2;
	sub.f32 	%f104, %f49, %f50;
	add.f32 	%f52, %f104, %f1;
	mul.f32 	%f53, %f52, %f52;
	mul.f32 	%f54, %f51, %f51;
	add.f32 	%f105, %f53, %f54;
	setp.gt.f32 	%p13, %f105, 0f40800000;
	@%p13 bra 	$L__BB0_21;
	add.f32 	%f106, %f52, %f52;
	fma.rn.f32 	%f55, %f106, %f51, %f2;
	sub.f32 	%f107, %f53, %f54;
	add.f32 	%f56, %f107, %f1;
	mul.f32 	%f57, %f56, %f56;
	mul.f32 	%f58, %f55, %f55;
	add.f32 	%f108, %f57, %f58;
	setp.gt.f32 	%p14, %f108, 0f40800000;
	@%p14 bra 	$L__BB0_20;
	add.f32 	%f109, %f56, %f56;
	fma.rn.f32 	%f59, %f109, %f55, %f2;
	sub.f32 	%f110, %f57, %f58;
	add.f32 	%f60, %f110, %f1;
	mul.f32 	%f61, %f60, %f60;
	mul.f32 	%f62, %f59, %f59;
	add.f32 	%f111, %f61, %f62;
	setp.gt.f32 	%p15, %f111, 0f40800000;
	@%p15 bra 	$L__BB0_19;
	add.f32 	%f112, %f60, %f60;
	fma.rn.f32 	%f63, %f112, %f59, %f2;
	sub.f32 	%f113, %f61, %f62;
	add.f32 	%f64, %f113, %f1;
	mul.f32 	%f65, %f64, %f64;
	mul.f32 	%f66, %f63, %f63;
	add.f32 	%f114, %f65, %f66;
	setp.gt.f32 	%p16, %f114, 0f40800000;
	@%p16 bra 	$L__BB0_18;
	add.f32 	%f115, %f64, %f64;
	fma.rn.f32 	%f117, %f115, %f63, %f2;
	sub.f32 	%f116, %f65, %f66;
	add.f32 	%f118, %f116, %f1;
	add.s32 	%r3, %r3, 16;
	setp.eq.s32 	%p17, %r3, 8000;
	mov.b32 	%r33, 8000;
	@%p17 bra 	$L__BB0_33;
	bra.uni 	$L__BB0_1;
$L__BB0_18:
	add.s32 	%r33, %r3, 15;
	bra.uni 	$L__BB0_33;
$L__BB0_19:
	add.s32 	%r33, %r3, 14;
	bra.uni 	$L__BB0_33;
$L__BB0_20:
	add.s32 	%r33, %r3, 13;
	bra.uni 	$L__BB0_33;
$L__BB0_21:
	add.s32 	%r33, %r3, 12;
	bra.uni 	$L__BB0_33;
$L__BB0_22:
	add.s32 	%r33, %r3, 11;
	bra.uni 	$L__BB0_33;
$L__BB0_23:
	add.s32 	%r33, %r3, 10;
	bra.uni 	$L__BB0_33;
$L__BB0_24:
	add.s32 	%r33, %r3, 9;
	bra.uni 	$L__BB0_33;
$L__BB0_25:
	add.s32 	%r33, %r3, 8;
	bra.uni 	$L__BB0_33;
$L__BB0_26:
	add.s32 	%r33, %r3, 7;
	bra.uni 	$L__BB0_33;
$L__BB0_27:
	add.s32 	%r33, %r3, 6;
	bra.uni 	$L__BB0_33;
$L__BB0_28:
	add.s32 	%r33, %r3, 5;
	bra.uni 	$L__BB0_33;
$L__BB0_29:
	add.s32 	%r33, %r3, 4;
	bra.uni 	$L__BB0_33;
$L__BB0_30:
	add.s32 	%r33, %r3, 3;
	bra.uni 	$L__BB0_33;
$L__BB0_31:
	add.s32 	%r33, %r3, 2;
	bra.uni 	$L__BB0_33;
$L__BB0_32:
	add.s32 	%r33, %r3, 1;
$L__BB0_33:
	cvta.to.global.u64 	%rd2, %rd1;
	shl.b32 	%r30, %r2, 13;
	add.s32 	%r31, %r30, %r1;
	mul.wide.s32 	%rd3, %r31, 4;
	add.s64 	%rd4, %rd2, %rd3;
	st.global.u32 	[%rd4], %r33;
	ret;

}


// ===== COMPILED SASS (sm_100) =====

	.target	sm_100

	.elftype	@"ET_EXEC"


//--------------------- .note.nv.tkinfo           --------------------------
	.section	.note.nv.tkinfo,"",@"SHT_NOTE"
	.sectionflags	@"SHF_NOTE_NV_TKINFO"
	.tkinfo
        /*0018*/ 	.word	0x00000002
        /*0030*/ 	.string	""
        /*0030*/ 	.string	"ptxas"
        /*0030*/ 	.string	"Cuda compilation tools, release 13.0, V13.0.88"
        /*0030*/ 	.string	"Build cuda_13.0.r13.0/compiler.36424714_0"
        /*0030*/ 	.string	"-arch sm_100 -m 64 "



//--------------------- .note.nv.cuinfo           --------------------------
	.section	.note.nv.cuinfo,"",@"SHT_NOTE"
	.sectionflags	@"SHF_NOTE_NV_CUINFO"
        /*0018*/ 	.short	0x0002
        /*001a*/ 	.short	0x0064
        /*001c*/ 	.short	0x0082
	.zero		2


//--------------------- .nv.info                  --------------------------
	.section	.nv.info,"",@"SHT_CUDA_INFO"
	.align	4


	//----- nvinfo : EIATTR_REGCOUNT
	.align		4
        /*0000*/ 	.byte	0x04, 0x2f
        /*0002*/ 	.short	(.L_1 - .L_0)
	.align		4
.L_0:
        /*0004*/ 	.word	index@(_Z21generateMandelbrotSetPi)
        /*0008*/ 	.word	0x0000000e


	//----- nvinfo : EIATTR_FRAME_SIZE
	.align		4
.L_1:
        /*000c*/ 	.byte	0x04, 0x11
        /*000e*/ 	.short	(.L_3 - .L_2)
	.align		4
.L_2:
        /*0010*/ 	.word	index@(_Z21generateMandelbrotSetPi)
        /*0014*/ 	.word	0x00000000


	//----- nvinfo : EIATTR_MIN_STACK_SIZE
	.align		4
.L_3:
        /*0018*/ 	.byte	0x04, 0x12
        /*001a*/ 	.short	(.L_5 - .L_4)
	.align		4
.L_4:
        /*001c*/ 	.word	index@(_Z21generateMandelbrotSetPi)
        /*0020*/ 	.word	0x00000000
.L_5:


//--------------------- .nv.compat                --------------------------
	.section	.nv.compat,"",@"SHT_CUDA_COMPAT_INFO"
	.align	4
        /*0000*/ 	.byte	0x02, 0x09, 0x00, 0x00, 0x02, 0x02, 0x01, 0x00, 0x02, 0x05, 0x05, 0x00, 0x03, 0x07, 0x01, 0x01
        /*0010*/ 	.byte	0x02, 0x03, 0x00, 0x00, 0x02, 0x06, 0x01, 0x00, 0x04, 0x0b, 0x08, 0x00, 0x01, 0x00, 0x00, 0x00
        /*0020*/ 	.byte	0x00, 0x00, 0x00, 0x00


//--------------------- .nv.info._Z21generateMandelbrotSetPi --------------------------
	.section	.nv.info._Z21generateMandelbrotSetPi,"",@"SHT_CUDA_INFO"
	.sectionflags	@""
	.align	4


	//----- nvinfo : EIATTR_CUDA_API_VERSION
	.align		4
        /*0000*/ 	.byte	0x04, 0x37
        /*0002*/ 	.short	(.L_7 - .L_6)
.L_6:
        /*0004*/ 	.word	0x00000082


	//----- nvinfo : EIATTR_KPARAM_INFO
	.align		4
.L_7:
        /*0008*/ 	.byte	0x04, 0x17
        /*000a*/ 	.short	(.L_9 - .L_8)
.L_8:
        /*000c*/ 	.word	0x00000000
        /*0010*/ 	.short	0x0000
        /*0012*/ 	.short	0x0000
        /*0014*/ 	.byte	0x00, 0xf5, 0x21, 0x00


	//----- nvinfo : EIATTR_SPARSE_MMA_MASK
	.align		4
.L_9:
        /*0018*/ 	.byte	0x03, 0x50
        /*001a*/ 	.short	0x0000


	//----- nvinfo : EIATTR_MAXREG_COUNT
	.align		4
        /*001c*/ 	.byte	0x03, 0x1b
        /*001e*/ 	.short	0x00ff


	//----- nvinfo : EIATTR_MERCURY_ISA_VERSION
	.align		4
        /*0020*/ 	.byte	0x03, 0x5f
        /*0022*/ 	.short	0x0101


	//----- nvinfo : EIATTR_VRC_CTA_INIT_COUNT
	.align		4
        /*0024*/ 	.byte	0x02, 0x4a
	.zero		1
	.zero		1


	//----- nvinfo : EIATTR_EXIT_INSTR_OFFSETS
	.align		4
        /*0028*/ 	.byte	0x04, 0x1c
        /*002a*/ 	.short	(.L_11 - .L_10)


	//   ....[0]....
.L_10:
        /*002c*/ 	.word	0x00000d70


	//----- nvinfo : EIATTR_CRS_STACK_SIZE
	.align		4
.L_11:
        /*0030*/ 	.byte	0x04, 0x1e
        /*0032*/ 	.short	(.L_13 - .L_12)
.L_12:
        /*0034*/ 	.word	0x00000000


	//----- nvinfo : EIATTR_CBANK_PARAM_SIZE
	.align		4
.L_13:
        /*0038*/ 	.byte	0x03, 0x19
        /*003a*/ 	.short	0x0008


	//----- nvinfo : EIATTR_PARAM_CBANK
	.align		4
        /*003c*/ 	.byte	0x04, 0x0a
        /*003e*/ 	.short	(.L_15 - .L_14)
	.align		4
.L_14:
        /*0040*/ 	.word	index@(.nv.constant0._Z21generateMandelbrotSetPi)
        /*0044*/ 	.short	0x0380
        /*0046*/ 	.short	0x0008


	//----- nvinfo : EIATTR_SW_WAR
	.align		4
.L_15:
        /*0048*/ 	.byte	0x04, 0x36
        /*004a*/ 	.short	(.L_17 - .L_16)
.L_16:
        /*004c*/ 	.word	0x00000008
.L_17:


//--------------------- .nv.callgraph             --------------------------
	.section	.nv.callgraph,"",@"SHT_CUDA_CALLGRAPH"
	.align	4
	.sectionentsize	8
	.align		4
        /*0000*/ 	.word	0x00000000
	.align		4
        /*0004*/ 	.word	0xffffffff
	.align		4
        /*0008*/ 	.word	0x00000000
	.align		4
        /*000c*/ 	.word	0xfffffffe
	.align		4
        /*0010*/ 	.word	0x00000000
	.align		4
        /*0014*/ 	.word	0xfffffffd
	.align		4
        /*0018*/ 	.word	0x00000000
	.align		4
        /*001c*/ 	.word	0xfffffffc


//--------------------- .text._Z21generateMandelbrotSetPi --------------------------
	.section	.text._Z21generateMandelbrotSetPi,"ax",@progbits
	.align	128
        .global         _Z21generateMandelbrotSetPi
        .type           _Z21generateMandelbrotSetPi,@function
        .size           _Z21generateMandelbrotSetPi,(.L_x_19 - _Z21generateMandelbrotSetPi)
        .other          _Z21generateMandelbrotSetPi,@"STO_CUDA_ENTRY STV_DEFAULT"
_Z21generateMandelbrotSetPi:
.text._Z21generateMandelbrotSetPi:
[----:B------:R-:W-:Y:S01]  /*0000*/  LDC R1, c[0x0][0x37c] ;  /* 0x0000df00ff017b82 */ /* 0x000fe20000000800 */
[----:B------:R-:W0:Y:S07]  /*0010*/  S2R R0, SR_TID.X ;  /* 0x0000000000007919 */ /* 0x000e2e0000002100 */
[----:B------:R-:W0:Y:S01]  /*0020*/  S2UR UR4, SR_CTAID.X ;  /* 0x00000000000479c3 */ /* 0x000e220000002500 */
[----:B------:R-:W-:Y:S01]  /*0030*/  BSSY.RECONVERGENT B0, `(.L_x_0) ;  /* 0x00000cf000007945 */ /* 0x000fe20003800200 */
[----:B------:R-:W1:Y:S06]  /*0040*/  S2R R7, SR_TID.Y ;  /* 0x0000000000077919 */ /* 0x000e6c0000002200 */
[----:B------:R-:W0:Y:S08]  /*0050*/  LDC R3, c[0x0][0x360] ;  /* 0x0000d800ff037b82 */ /* 0x000e300000000800 */
[----:B------:R-:W1:Y:S08]  /*0060*/  S2UR UR5, SR_CTAID.Y ;  /* 0x00000000000579c3 */ /* 0x000e700000002600 */
[----:B------:R-:W1:Y:S01]  /*0070*/  LDC R2, c[0x0][0x364] ;  /* 0x0000d900ff027b82 */ /* 0x000e620000000800 */
[----:B0-----:R-:W-:-:S04]  /*0080*/  IMAD R3, R3, UR4, R0 ;  /* 0x0000000403037c24 */ /* 0x001fc8000f8e0200 */
[----:B------:R-:W0:Y:S01]  /*0090*/  I2F.F64 R4, R3 ;  /* 0x0000000300047312 */ /* 0x000e220000201c00 */
[----:B-1----:R-:W-:Y:S01]  /*00a0*/  IMAD R0, R2, UR5, R7 ;  /* 0x0000000502007c24 */ /* 0x002fe2000f8e0207 */
[----:B------:R-:W1:Y:S01]  /*00b0*/  LDCU.64 UR4, c[0x0][0x358] ;  /* 0x00006b00ff0477ac */ /* 0x000e620008000a00 */
[----:B0-----:R-:W-:-:S03]  /*00c0*/  DADD R4, R4, -4096 ;  /* 0xc0b0000004047429 */ /* 0x001fc60000000000 */
[----:B------:R-:W-:-:S04]  /*00d0*/  IADD3 R10, PT, PT, R0, -0x1000, RZ ;  /* 0xfffff000000a7810 */ /* 0x000fc80007ffe0ff */
[----:B------:R-:W0:Y:S01]  /*00e0*/  I2F.F64 R6, R10 ;  /* 0x0000000a00067312 */ /* 0x000e220000201c00 */
[----:B------:R-:W-:Y:S02]  /*00f0*/  DMUL R4, R4, 4 ;  /* 0x4010000004047828 */ /* 0x000fe40000000000 */
[----:B0-----:R-:W-:-:S06]  /*0100*/  DMUL R8, R6, 4 ;  /* 0x4010000006087828 */ /* 0x001fcc0000000000 */
[----:B------:R-:W-:Y:S02]  /*0110*/  DMUL R6, R4, 0.0001220703125 ;  /* 0x3f20000004067828 */ /* 0x000fe40000000000 */
[----:B------:R-:W-:-:S04]  /*0120*/  DMUL R4, R8, 0.0001220703125 ;  /* 0x3f20000008047828 */ /* 0x000fc80000000000 */
[----:B------:R-:W0:Y:S08]  /*0130*/  F2F.F32.F64 R2, R6 ;  /* 0x0000000600027310 */ /* 0x000e300000301000 */
[----:B------:R-:W2:Y:S01]  /*0140*/  F2F.F32.F64 R4, R4 ;  /* 0x0000000400047310 */ /* 0x000ea20000301000 */
[----:B0-----:R-:W-:Y:S01]  /*0150*/  FMUL R8, R2, R2 ;  /* 0x0000000202087220 */ /* 0x001fe20000400000 */
[----:B--2---:R-:W-:-:S04]  /*0160*/  FMUL R9, R4, R4 ;  /* 0x0000000404097220 */ /* 0x004fc80000400000 */
[----:B------:R-:W-:-:S05]  /*0170*/  FADD R11, R8, R9 ;  /* 0x00000009080b7221 */ /* 0x000fca0000000000 */
[----:B------:R-:W-:Y:S02]  /*0180*/  FSETP.GT.AND P0, PT, R11, 4, PT ;  /* 0x408000000b00780b */ /* 0x000fe40003f04000 */
[----:B------:R-:W-:-:S11]  /*0190*/  MOV R11, RZ ;  /* 0x000000ff000b7202 */ /* 0x000fd60000000f00 */
[----:B-1----:R-:W-:Y:S05]  /*01a0*/  @P0 BRA `(.L_x_1) ;  /* 0x0000000800dc0947 */ /* 0x002fea0003800000 */
[----:B------:R-:W-:Y:S02]  /*01b0*/  MOV R5, RZ ;  /* 0x000000ff00057202 */ /* 0x000fe40000000f00 */
[----:B------:R-:W-:Y:S02]  /*01c0*/  MOV R7, R4 ;  /* 0x0000000400077202 */ /* 0x000fe40000000f00 */
[----:B------:R-:W-:-:S07]  /*01d0*/  MOV R6, R2 ;  /* 0x0000000200067202 */ /* 0x000fce0000000f00 */
.L_x_17:
[----:B------:R-:W-:Y:S01]  /*01e0*/  FADD R11, -R9, R8 ;  /* 0x00000008090b7221 */ /* 0x000fe20000000100 */
[----:B------:R-:W-:-:S03]  /*01f0*/  FADD R9, R6, R6 ;  /* 0x0000000606097221 */ /* 0x000fc60000000000 */
[----:B------:R-:W-:Y:S01]  /*0200*/  FADD R6, R2, R11 ;  /* 0x0000000b02067221 */ /* 0x000fe20000000000 */
[----:B------:R-:W-:-:S03]  /*0210*/  FFMA R11, R9, R7, R4 ;  /* 0x00000007090b7223 */ /* 0x000fc60000000004 */
[----:B------:R-:W-:Y:S01]  /*0220*/  FMUL R9, R6, R6 ;  /* 0x0000000606097220 */ /* 0x000fe20000400000 */
[----:B------:R-:W-:-:S04]  /*0230*/  FMUL R8, R11, R11 ;  /* 0x0000000b0b087220 */ /* 0x000fc80000400000 */
[----:B------:R-:W-:-:S05]  /*0240*/  FADD R7, R9, R8 ;  /* 0x0000000809077221 */ /* 0x000fca0000000000 */
[----:B------:R-:W-:-:S13]  /*0250*/  FSETP.GT.AND P0, PT, R7, 4, PT ;  /* 0x408000000700780b */ /* 0x000fda0003f04000 */
[----:B------:R-:W-:Y:S05]  /*0260*/  @P0 BRA `(.L_x_2) ;  /* 0x0000000800a80947 */ /* 0x000fea0003800000 */
[----:B------:R-:W-:Y:S01]  /*0270*/  FADD R9, R9, -R8 ;  /* 0x8000000809097221 */ /* 0x000fe20000000000 */
        /* <DEDUP_REMOVED lines=125> */
[----:B------:R-:W-:Y:S01]  /*0a50*/  IADD3 R10, PT, PT, R5, 0x10, RZ ;  /* 0x00000010050a7810 */ /* 0x000fe20007ffe0ff */
[----:B------:R-:W-:Y:S01]  /*0a60*/  FADD R5, R9, R9 ;  /* 0x0000000909057221 */ /* 0x000fe20000000000 */
[----:B------:R-:W-:Y:S01]  /*0a70*/  FADD R9, R6, -R11 ;  /* 0x8000000b06097221 */ /* 0x000fe20000000000 */
[----:B------:R-:W-:Y:S01]  /*0a80*/  HFMA2 R11, -RZ, RZ, 0, 0.007080078125 ;  /* 0x00001f40ff0b7431 */ /* 0x000fe200000001ff */
[----:B------:R-:W-:Y:S01]  /*0a90*/  ISETP.NE.AND P0, PT, R10, 0x1f40, PT ;  /* 0x00001f400a00780c */ /* 0x000fe20003f05270 */
[----:B------:R-:W-:-:S12]  /*0aa0*/  FFMA R7, R7, R5, R4 ;  /* 0x0000000507077223 */ /* 0x000fd80000000004 */
[----:B------:R-:W-:Y:S05]  /*0ab0*/  @!P0 BRA `(.L_x_1) ;  /* 0x0000000000988947 */ /* 0x000fea0003800000 */
[----:B------:R-:W-:Y:S01]  /*0ac0*/  FADD R6, R2, R9 ;  /* 0x0000000902067221 */ /* 0x000fe20000000000 */
[----:B------:R-:W-:-:S03]  /*0ad0*/  FMUL R9, R7, R7 ;  /* 0x0000000707097220 */ /* 0x000fc60000400000 */
[----:B------:R-:W-:-:S04]  /*0ae0*/  FMUL R8, R6, R6 ;  /* 0x0000000606087220 */ /* 0x000fc80000400000 */
[----:B------:R-:W-:-:S05]  /*0af0*/  FADD R5, R8, R9 ;  /* 0x0000000908057221 */ /* 0x000fca0000000000 */
[----:B------:R-:W-:Y:S02]  /*0b00*/  FSETP.GT.AND P0, PT, R5, 4, PT ;  /* 0x408000000500780b */ /* 0x000fe40003f04000 */
[----:B------:R-:W-:-:S11]  /*0b10*/  MOV R5, R10 ;  /* 0x0000000a00057202 */ /* 0x000fd60000000f00 */
[----:B------:R-:W-:Y:S05]  /*0b20*/  @!P0 BRA `(.L_x_17) ;  /* 0xfffffff400ac8947 */ /* 0x000fea000383ffff */
[----:B------:R-:W-:Y:S01]  /*0b30*/  MOV R11, R5 ;  /* 0x00000005000b7202 */ /* 0x000fe20000000f00 */
[----:B------:R-:W-:Y:S06]  /*0b40*/  BRA `(.L_x_1) ;  /* 0x0000000000747947 */ /* 0x000fec0003800000 */
.L_x_16:
[----:B------:R-:W-:Y:S01]  /*0b50*/  IADD3 R11, PT, PT, R5, 0xf, RZ ;  /* 0x0000000f050b7810 */ /* 0x000fe20007ffe0ff */
[----:B------:R-:W-:Y:S06]  /*0b60*/  BRA `(.L_x_1) ;  /* 0x00000000006c7947 */ /* 0x000fec0003800000 */
.L_x_15:
[----:B------:R-:W-:Y:S01]  /*0b70*/  IADD3 R11, PT, PT, R5, 0xe, RZ ;  /* 0x0000000e050b7810 */ /* 0x000fe20007ffe0ff */
[----:B------:R-:W-:Y:S06]  /*0b80*/  BRA `(.L_x_1) ;  /* 0x0000000000647947 */ /* 0x000fec0003800000 */
.L_x_14:
[----:B------:R-:W-:Y:S01]  /*0b90*/  IADD3 R11, PT, PT, R5, 0xd, RZ ;  /* 0x0000000d050b7810 */ /* 0x000fe20007ffe0ff */
[----:B------:R-:W-:Y:S06]  /*0ba0*/  BRA `(.L_x_1) ;  /* 0x00000000005c7947 */ /* 0x000fec0003800000 */
.L_x_13:
[----:B------:R-:W-:Y:S01]  /*0bb0*/  IADD3 R11, PT, PT, R5, 0xc, RZ ;  /* 0x0000000c050b7810 */ /* 0x000fe20007ffe0ff */
[----:B------:R-:W-:Y:S06]  /*0bc0*/  BRA `(.L_x_1) ;  /* 0x0000000000547947 */ /* 0x000fec0003800000 */
.L_x_12:
[----:B------:R-:W-:Y:S01]  /*0bd0*/  IADD3 R11, PT, PT, R5, 0xb, RZ ;  /* 0x0000000b050b7810 */ /* 0x000fe20007ffe0ff */
[----:B------:R-:W-:Y:S06]  /*0be0*/  BRA `(.L_x_1) ;  /* 0x00000000004c7947 */ /* 0x000fec0003800000 */
.L_x_11:
[----:B------:R-:W-:Y:S01]  /*0bf0*/  IADD3 R11, PT, PT, R5, 0xa, RZ ;  /* 0x0000000a050b7810 */ /* 0x000fe20007ffe0ff */
[----:B------:R-:W-:Y:S06]  /*0c00*/  BRA `(.L_x_1) ;  /* 0x0000000000447947 */ /* 0x000fec0003800000 */
.L_x_10:
[----:B------:R-:W-:Y:S01]  /*0c10*/  IADD3 R11, PT, PT, R5, 0x9, RZ ;  /* 0x00000009050b7810 */ /* 0x000fe20007ffe0ff */
[----:B------:R-:W-:Y:S06]  /*0c20*/  BRA `(.L_x_1) ;  /* 0x00000000003c7947 */ /* 0x000fec0003800000 */
.L_x_9:
[----:B------:R-:W-:Y:S01]  /*0c30*/  IADD3 R11, PT, PT, R5, 0x8, RZ ;  /* 0x00000008050b7810 */ /* 0x000fe20007ffe0ff */
[----:B------:R-:W-:Y:S06]  /*0c40*/  BRA `(.L_x_1) ;  /* 0x0000000000347947 */ /* 0x000fec0003800000 */
.L_x_8:
[----:B------:R-:W-:Y:S01]  /*0c50*/  IADD3 R11, PT, PT, R5, 0x7, RZ ;  /* 0x00000007050b7810 */ /* 0x000fe20007ffe0ff */
[----:B------:R-:W-:Y:S06]  /*0c60*/  BRA `(.L_x_1) ;  /* 0x00000000002c7947 */ /* 0x000fec0003800000 */
.L_x_7:
[----:B------:R-:W-:Y:S01]  /*0c70*/  IADD3 R11, PT, PT, R5, 0x6, RZ ;  /* 0x00000006050b7810 */ /* 0x000fe20007ffe0ff */
[----:B------:R-:W-:Y:S06]  /*0c80*/  BRA `(.L_x_1) ;  /* 0x0000000000247947 */ /* 0x000fec0003800000 */
.L_x_6:
[----:B------:R-:W-:Y:S01]  /*0c90*/  IADD3 R11, PT, PT, R5, 0x5, RZ ;  /* 0x00000005050b7810 */ /* 0x000fe20007ffe0ff */
[----:B------:R-:W-:Y:S06]  /*0ca0*/  BRA `(.L_x_1) ;  /* 0x00000000001c7947 */ /* 0x000fec0003800000 */
.L_x_5:
[----:B------:R-:W-:Y:S01]  /*0cb0*/  IADD3 R11, PT, PT, R5, 0x4, RZ ;  /* 0x00000004050b7810 */ /* 0x000fe20007ffe0ff */
[----:B------:R-:W-:Y:S06]  /*0cc0*/  BRA `(.L_x_1) ;  /* 0x0000000000147947 */ /* 0x000fec0003800000 */
.L_x_4:
[----:B------:R-:W-:Y:S01]  /*0cd0*/  IADD3 R11, PT, PT, R5, 0x3, RZ ;  /* 0x00000003050b7810 */ /* 0x000fe20007ffe0ff */
[----:B------:R-:W-:Y:S06]  /*0ce0*/  BRA `(.L_x_1) ;  /* 0x00000000000c7947 */ /* 0x000fec0003800000 */
.L_x_3:
[----:B------:R-:W-:Y:S01]  /*0cf0*/  IADD3 R11, PT, PT, R5, 0x2, RZ ;  /* 0x00000002050b7810 */ /* 0x000fe20007ffe0ff */
[----:B------:R-:W-:Y:S06]  /*0d00*/  BRA `(.L_x_1) ;  /* 0x0000000000047947 */ /* 0x000fec0003800000 */
.L_x_2:
[----:B------:R-:W-:-:S07]  /*0d10*/  IADD3 R11, PT, PT, R5, 0x1, RZ ;  /* 0x00000001050b7810 */ /* 0x000fce0007ffe0ff */
.L_x_1:
[----:B------:R-:W-:Y:S05]  /*0d20*/  BSYNC.RECONVERGENT B0 ;  /* 0x0000000000007941 */ /* 0x000fea0003800200 */
.L_x_0:
[----:B------:R-:W0:Y:S01]  /*0d30*/  LDC.64 R4, c[0x0][0x380] ;  /* 0x0000e000ff047b82 */ /* 0x000e220000000a00 */
[----:B------:R-:W-:-:S05]  /*0d40*/  LEA R3, R0, R3, 0xd ;  /* 0x0000000300037211 */ /* 0x000fca00078e68ff */
[----:B0-----:R-:W-:-:S05]  /*0d50*/  IMAD.WIDE R2, R3, 0x4, R4 ;  /* 0x0000000403027825 */ /* 0x001fca00078e0204 */
[----:B------:R-:W-:Y:S01]  /*0d60*/  STG.E desc[UR4][R2.64], R11 ;  /* 0x0000000b02007986 */ /* 0x000fe2000c101904 */
[----:B------:R-:W-:Y:S05]  /*0d70*/  EXIT ;  /* 0x000000000000794d */ /* 0x000fea0003800000 */
.L_x_18:
[----:B------:R-:W-:-:S00]  /*0d80*/  BRA `(.L_x_18) ;  /* 0xfffffffc00fc7947 */ /* 0x000fc0000383ffff */
[----:B------:R-:W-:-:S00]  /*0d90*/  NOP ;  /* 0x0000000000007918 */ /* 0x000fc00000000000 */
        /* <DEDUP_REMOVED lines=14> */
.L_x_19:


//--------------------- .nv.shared.reserved.0     --------------------------
	.section	.nv.shared.reserved.0,"aw",@nobits
	.weak		__nv_reservedSMEM_offset_0_alias
	.size		__nv_reservedSMEM_offset_0_alias, 0, 64
	.other		__nv_reservedSMEM_offset_0_alias,@"STO_CUDA_RESERVED_SHARED STV_DEFAULT"
__nv_reservedSMEM_offset_0_alias:
	.zero		0
	.zero		64


//--------------------- .nv.constant0._Z21generateMandelbrotSetPi --------------------------
	.section	.nv.constant0._Z21generateMandelbrotSetPi,"a",@progbits
	.sectionflags	@""
	.align	4
.nv.constant0._Z21generateMandelbrotSetPi:
	.zero		904


//--------------------- SYMBOLS --------------------------

	.type		.nv.reservedSmem.offset0,@object
	.size		.nv.reservedSmem.offset0,0x4
